//
// Generated by NVIDIA NVVM Compiler
//
// Compiler Build ID: CL-36424714
// Cuda compilation tools, release 13.0, V13.0.88
// Based on NVVM 20.0.0
//

.version 9.0
.target sm_100
.address_size 64

	// .globl	_Z7SoftmaxPfS_i
.extern .shared .align 16 .b8 sdata[];

.visible .entry _Z7SoftmaxPfS_i(
	.param .u64 .ptr .align 1 _Z7SoftmaxPfS_i_param_0,
	.param .u64 .ptr .align 1 _Z7SoftmaxPfS_i_param_1,
	.param .u32 _Z7SoftmaxPfS_i_param_2
)
{
	.reg .pred 	%p<10>;
	.reg .b32 	%r<19>;
	.reg .b32 	%f<31>;
	.reg .b64 	%rd<9>;

	ld.param.u64 	%rd3, [_Z7SoftmaxPfS_i_param_0];
	ld.param.u64 	%rd2, [_Z7SoftmaxPfS_i_param_1];
	ld.param.u32 	%r8, [_Z7SoftmaxPfS_i_param_2];
	cvta.to.global.u64 	%rd4, %rd3;
	mov.u32 	%r1, %tid.x;
	setp.ge.s32 	%p1, %r1, %r8;
	mul.wide.u32 	%rd5, %r1, 4;
	add.s64 	%rd1, %rd4, %rd5;
	mov.f32 	%f29, 0fFF7FFFFF;
	@%p1 bra 	$L__BB0_2;
	ld.global.f32 	%f29, [%rd1];
$L__BB0_2:
	shl.b32 	%r9, %r1, 2;
	mov.u32 	%r10, sdata;
	add.s32 	%r2, %r10, %r9;
	st.shared.f32 	[%r2], %f29;
	mov.u32 	%r18, %ntid.x;
	setp.lt.u32 	%p2, %r18, 2;
	@%p2 bra 	$L__BB0_7;
	mov.u32 	%r17, %r18;
$L__BB0_4:
	shr.u32 	%r5, %r17, 1;
	setp.ge.u32 	%p3, %r1, %r5;
	@%p3 bra 	$L__BB0_6;
	ld.shared.f32 	%f8, [%r2];
	shl.b32 	%r11, %r5, 2;
	add.s32 	%r12, %r2, %r11;
	ld.shared.f32 	%f9, [%r12];
	max.f32 	%f10, %f8, %f9;
	st.shared.f32 	[%r2], %f10;
$L__BB0_6:
	bar.sync 	0;
	setp.gt.u32 	%p4, %r17, 3;
	mov.u32 	%r17, %r5;
	@%p4 bra 	$L__BB0_4;
$L__BB0_7:
	setp.ge.s32 	%p5, %r1, %r8;
	ld.shared.f32 	%f3, [sdata];
	bar.sync 	0;
	mov.f32 	%f30, 0f00000000;
	@%p5 bra 	$L__BB0_9;
	ld.global.f32 	%f12, [%rd1];
	sub.f32 	%f13, %f12, %f3;
	fma.rn.f32 	%f14, %f13, 0f3BBB989D, 0f3F000000;
	cvt.sat.f32.f32 	%f15, %f14;
	mov.f32 	%f16, 0f4B400001;
	mov.f32 	%f17, 0f437C0000;
	fma.rm.f32 	%f18, %f15, %f17, %f16;
	add.f32 	%f19, %f18, 0fCB40007F;
	neg.f32 	%f20, %f19;
	fma.rn.f32 	%f21, %f13, 0f3FB8AA3B, %f20;
	fma.rn.f32 	%f22, %f13, 0f32A57060, %f21;
	mov.b32 	%r13, %f18;
	shl.b32 	%r14, %r13, 23;
	mov.b32 	%f23, %r14;
	ex2.approx.ftz.f32 	%f24, %f22;
	mul.f32 	%f30, %f24, %f23;
$L__BB0_9:
	setp.lt.u32 	%p6, %r18, 2;
	st.shared.f32 	[%r2], %f30;
	bar.sync 	0;
	@%p6 bra 	$L__BB0_13;
$L__BB0_10:
	shr.u32 	%r7, %r18, 1;
	setp.ge.u32 	%p7, %r1, %r7;
	@%p7 bra 	$L__BB0_12;
	shl.b32 	%r15, %r7, 2;
	add.s32 	%r16, %r2, %r15;
	ld.shared.f32 	%f25, [%r16];
	ld.shared.f32 	%f26, [%r2];
	add.f32 	%f27, %f25, %f26;
	st.shared.f32 	[%r2], %f27;
$L__BB0_12:
	bar.sync 	0;
	setp.gt.u32 	%p8, %r18, 3;
	mov.u32 	%r18, %r7;
	@%p8 bra 	$L__BB0_10;
$L__BB0_13:
	setp.ge.s32 	%p9, %r1, %r8;
	ld.shared.f32 	%f6, [sdata];
	bar.sync 	0;
	@%p9 bra 	$L__BB0_15;
	div.rn.f32 	%f28, %f30, %f6;
	cvta.to.global.u64 	%rd6, %rd2;
	add.s64 	%rd8, %rd6, %rd5;
	st.global.f32 	[%rd8], %f28;
$L__BB0_15:
	ret;

}


// ===== COMPILED SASS (sm_100) =====

	.target	sm_100

	.elftype	@"ET_EXEC"


//--------------------- .note.nv.tkinfo           --------------------------
	.section	.note.nv.tkinfo,"",@"SHT_NOTE"
	.sectionflags	@"SHF_NOTE_NV_TKINFO"
	.tkinfo
        /*0018*/ 	.word	0x00000002
        /*0030*/ 	.string	""
        /*0030*/ 	.string	"ptxas"
        /*0030*/ 	.string	"Cuda compilation tools, release 13.0, V13.0.88"
        /*0030*/ 	.string	"Build cuda_13.0.r13.0/compiler.36424714_0"
        /*0030*/ 	.string	"-arch sm_100 -m 64 "



//--------------------- .note.nv.cuinfo           --------------------------
	.section	.note.nv.cuinfo,"",@"SHT_NOTE"
	.sectionflags	@"SHF_NOTE_NV_CUINFO"
        /*0018*/ 	.short	0x0002
        /*001a*/ 	.short	0x0064
        /*001c*/ 	.short	0x0082
	.zero		2


//--------------------- .nv.info                  --------------------------
	.section	.nv.info,"",@"SHT_CUDA_INFO"
	.align	4


	//----- nvinfo : EIATTR_REGCOUNT
	.align		4
        /*0000*/ 	.byte	0x04, 0x2f
        /*0002*/ 	.short	(.L_1 - .L_0)
	.align		4
.L_0:
        /*0004*/ 	.word	index@(_Z7SoftmaxPfS_i)
        /*0008*/ 	.word	0x00000010


	//----- nvinfo : EIATTR_FRAME_SIZE
	.align		4
.L_1:
        /*000c*/ 	.byte	0x04, 0x11
        /*000e*/ 	.short	(.L_3 - .L_2)
	.align		4
.L_2:
        /*0010*/ 	.word	index@($__internal_0_$__cuda_sm3x_div_rn_noftz_f32_slowpath)
        /*0014*/ 	.word	0x00000000


	//----- nvinfo : EIATTR_FRAME_SIZE
	.align		4
.L_3:
        /*0018*/ 	.byte	0x04, 0x11
        /*001a*/ 	.short	(.L_5 - .L_4)
	.align		4
.L_4:
        /*001c*/ 	.word	index@(_Z7SoftmaxPfS_i)
        /*0020*/ 	.word	0x00000000


	//----- nvinfo : EIATTR_MIN_STACK_SIZE
	.align		4
.L_5:
        /*0024*/ 	.byte	0x04, 0x12
        /*0026*/ 	.short	(.L_7 - .L_6)
	.align		4
.L_6:
        /*0028*/ 	.word	index@(_Z7SoftmaxPfS_i)
        /*002c*/ 	.word	0x00000000
.L_7:


//--------------------- .nv.compat                --------------------------
	.section	.nv.compat,"",@"SHT_CUDA_COMPAT_INFO"
	.align	4
        /*0000*/ 	.byte	0x02, 0x09, 0x00, 0x00, 0x02, 0x02, 0x01, 0x00, 0x02, 0x05, 0x05, 0x00, 0x03, 0x07, 0x01, 0x01
        /*0010*/ 	.byte	0x02, 0x03, 0x00, 0x00, 0x02, 0x06, 0x01, 0x00, 0x04, 0x0b, 0x08, 0x00, 0x01, 0x00, 0x00, 0x00
        /*0020*/ 	.byte	0x00, 0x00, 0x00, 0x00


//--------------------- .nv.info._Z7SoftmaxPfS_i  --------------------------
	.section	.nv.info._Z7SoftmaxPfS_i,"",@"SHT_CUDA_INFO"
	.sectionflags	@""
	.align	4


	//----- nvinfo : EIATTR_CUDA_API_VERSION
	.align		4
        /*0000*/ 	.byte	0x04, 0x37
        /*0002*/ 	.short	(.L_9 - .L_8)
.L_8:
        /*0004*/ 	.word	0x00000082


	//----- nvinfo : EIATTR_KPARAM_INFO
	.align		4
.L_9:
        /*0008*/ 	.byte	0x04, 0x17
        /*000a*/ 	.short	(.L_11 - .L_10)
.L_10:
        /*000c*/ 	.word	0x00000000
        /*0010*/ 	.short	0x0002
        /*0012*/ 	.short	0x0010
        /*0014*/ 	.byte	0x00, 0xf0, 0x11, 0x00


	//----- nvinfo : EIATTR_KPARAM_INFO
	.align		4
.L_11:
        /*0018*/ 	.byte	0x04, 0x17
        /*001a*/ 	.short	(.L_13 - .L_12)
.L_12:
        /*001c*/ 	.word	0x00000000
        /*0020*/ 	.short	0x0001
        /*0022*/ 	.short	0x0008
        /*0024*/ 	.byte	0x00, 0xf5, 0x21, 0x00


	//----- nvinfo : EIATTR_KPARAM_INFO
	.align		4
.L_13:
        /*0028*/ 	.byte	0x04, 0x17
        /*002a*/ 	.short	(.L_15 - .L_14)
.L_14:
        /*002c*/ 	.word	0x00000000
        /*0030*/ 	.short	0x0000
        /*0032*/ 	.short	0x0000
        /*0034*/ 	.byte	0x00, 0xf5, 0x21, 0x00


	//----- nvinfo : EIATTR_SPARSE_MMA_MASK
	.align		4
.L_15:
        /*0038*/ 	.byte	0x03, 0x50
        /*003a*/ 	.short	0x0000


	//----- nvinfo : EIATTR_MAXREG_COUNT
	.align		4
        /*003c*/ 	.byte	0x03, 0x1b
        /*003e*/ 	.short	0x00ff


	//----- nvinfo : EIATTR_NUM_BARRIERS
	.align		4
        /*0040*/ 	.byte	0x02, 0x4c
        /*0042*/ 	.byte	0x01
	.zero		1


	//----- nvinfo : EIATTR_MERCURY_ISA_VERSION
	.align		4
        /*0044*/ 	.byte	0x03, 0x5f
        /*0046*/ 	.short	0x0101


	//----- nvinfo : EIATTR_VRC_CTA_INIT_COUNT
	.align		4
        /*0048*/ 	.byte	0x02, 0x4a
	.zero		1
	.zero		1


	//----- nvinfo : EIATTR_EXIT_INSTR_OFFSETS
	.align		4
        /*004c*/ 	.byte	0x04, 0x1c
        /*004e*/ 	.short	(.L_17 - .L_16)


	//   ....[0]....
.L_16:
        /*0050*/ 	.word	0x000004b0


	//   ....[1]....
        /*0054*/ 	.word	0x000005d0


	//----- nvinfo : EIATTR_CRS_STACK_SIZE
	.align		4
.L_17:
        /*0058*/ 	.byte	0x04, 0x1e
        /*005a*/ 	.short	(.L_19 - .L_18)
.L_18:
        /*005c*/ 	.word	0x00000000


	//----- nvinfo : EIATTR_CBANK_PARAM_SIZE
	.align		4
.L_19:
        /*0060*/ 	.byte	0x03, 0x19
        /*0062*/ 	.short	0x0014


	//----- nvinfo : EIATTR_PARAM_CBANK
	.align		4
        /*0064*/ 	.byte	0x04, 0x0a
        /*0066*/ 	.short	(.L_21 - .L_20)
	.align		4
.L_20:
        /*0068*/ 	.word	index@(.nv.constant0._Z7SoftmaxPfS_i)
        /*006c*/ 	.short	0x0380
        /*006e*/ 	.short	0x0014


	//----- nvinfo : EIATTR_SW_WAR
	.align		4
.L_21:
        /*0070*/ 	.byte	0x04, 0x36
        /*0072*/ 	.short	(.L_23 - .L_22)
.L_22:
        /*0074*/ 	.word	0x00000008
.L_23:


//--------------------- .nv.callgraph             --------------------------
	.section	.nv.callgraph,"",@"SHT_CUDA_CALLGRAPH"
	.align	4
	.sectionentsize	8
	.align		4
        /*0000*/ 	.word	0x00000000
	.align		4
        /*0004*/ 	.word	0xffffffff
	.align		4
        /*0008*/ 	.word	0x00000000
	.align		4
        /*000c*/ 	.word	0xfffffffe
	.align		4
        /*0010*/ 	.word	0x00000000
	.align		4
        /*0014*/ 	.word	0xfffffffd
	.align		4
        /*0018*/ 	.word	0x00000000
	.align		4
        /*001c*/ 	.word	0xfffffffc


//--------------------- .text._Z7SoftmaxPfS_i     --------------------------
	.section	.text._Z7SoftmaxPfS_i,"ax",@progbits
	.align	128
        .global         _Z7SoftmaxPfS_i
        .type           _Z7SoftmaxPfS_i,@function
        .size           _Z7SoftmaxPfS_i,(.L_x_20 - _Z7SoftmaxPfS_i)
        .other          _Z7SoftmaxPfS_i,@"STO_CUDA_ENTRY STV_DEFAULT"
_Z7SoftmaxPfS_i:
.text._Z7SoftmaxPfS_i:
[----:B------:R-:W-:Y:S01]  /*0000*/  LDC R1, c[0x0][0x37c] ;  /* 0x0000df00ff017b82 */ /* 0x000fe20000000800 */
[----:B------:R-:W0:Y:S01]  /*0010*/  S2R R2, SR_TID.X ;  /* 0x0000000000027919 */ /* 0x000e220000002100 */
[----:B------:R-:W0:Y:S06]  /*0020*/  LDCU UR4, c[0x0][0x390] ;  /* 0x00007200ff0477ac */ /* 0x000e2c0008000800 */
[----:B------:R-:W1:Y:S01]  /*0030*/  LDC.64 R4, c[0x0][0x380] ;  /* 0x0000e000ff047b82 */ /* 0x000e620000000a00 */
[----:B------:R-:W-:Y:S01]  /*0040*/  IMAD.MOV.U32 R7, RZ, RZ, -0x800001 ;  /* 0xff7fffffff077424 */ /* 0x000fe200078e00ff */
[----:B------:R-:W2:Y:S01]  /*0050*/  LDCU.64 UR6, c[0x0][0x358] ;  /* 0x00006b00ff0677ac */ /* 0x000ea20008000a00 */
[C---:B0-----:R-:W-:Y:S01]  /*0060*/  ISETP.GE.AND P0, PT, R2.reuse, UR4, PT ;  /* 0x0000000402007c0c */ /* 0x041fe2000bf06270 */
[----:B-1----:R-:W-:-:S12]  /*0070*/  IMAD.WIDE.U32 R4, R2, 0x4, R4 ;  /* 0x0000000402047825 */ /* 0x002fd800078e0004 */
[----:B--2---:R-:W2:Y:S01]  /*0080*/  @!P0 LDG.E R7, desc[UR6][R4.64] ;  /* 0x0000000604078981 */ /* 0x004ea2000c1e1900 */
[----:B------:R-:W0:Y:S01]  /*0090*/  S2UR UR5, SR_CgaCtaId ;  /* 0x00000000000579c3 */ /* 0x000e220000008800 */
[----:B------:R-:W-:Y:S01]  /*00a0*/  UMOV UR4, 0x400 ;  /* 0x0000040000047882 */ /* 0x000fe20000000000 */
[----:B------:R-:W1:Y:S02]  /*00b0*/  LDCU UR8, c[0x0][0x360] ;  /* 0x00006c00ff0877ac */ /* 0x000e640008000800 */
[----:B-1----:R-:W-:Y:S02]  /*00c0*/  UISETP.GE.U32.AND UP0, UPT, UR8, 0x2, UPT ;  /* 0x000000020800788c */ /* 0x002fe4000bf06070 */
[----:B------:R-:W-:Y:S01]  /*00d0*/  IMAD.U32 R3, RZ, RZ, UR8 ;  /* 0x00000008ff037e24 */ /* 0x000fe2000f8e00ff */
[----:B0-----:R-:W-:-:S06]  /*00e0*/  ULEA UR4, UR5, UR4, 0x18 ;  /* 0x0000000405047291 */ /* 0x001fcc000f8ec0ff */
[----:B------:R-:W-:-:S05]  /*00f0*/  LEA R0, R2, UR4, 0x2 ;  /* 0x0000000402007c11 */ /* 0x000fca000f8e10ff */
[----:B--2---:R0:W-:Y:S01]  /*0100*/  STS [R0], R7 ;  /* 0x0000000700007388 */ /* 0x0041e20000000800 */
[----:B------:R-:W-:Y:S05]  /*0110*/  BRA.U !UP0, `(.L_x_0) ;  /* 0x0000000108307547 */ /* 0x000fea000b800000 */
[----:B------:R-:W-:-:S07]  /*0120*/  IMAD.MOV.U32 R6, RZ, RZ, R3 ;  /* 0x000000ffff067224 */ /* 0x000fce00078e0003 */
.L_x_1:
[----:B------:R-:W-:-:S04]  /*0130*/  SHF.R.U32.HI R9, RZ, 0x1, R6 ;  /* 0x00000001ff097819 */ /* 0x000fc80000011606 */
[----:B------:R-:W-:-:S13]  /*0140*/  ISETP.GE.U32.AND P0, PT, R2, R9, PT ;  /* 0x000000090200720c */ /* 0x000fda0003f06070 */
[----:B------:R-:W-:Y:S01]  /*0150*/  @!P0 IMAD R8, R9, 0x4, R0 ;  /* 0x0000000409088824 */ /* 0x000fe200078e0200 */
[----:B0-----:R-:W-:Y:S05]  /*0160*/  @!P0 LDS R7, [R0] ;  /* 0x0000000000078984 */ /* 0x001fea0000000800 */
[----:B------:R-:W0:Y:S02]  /*0170*/  @!P0 LDS R8, [R8] ;  /* 0x0000000008088984 */ /* 0x000e240000000800 */
[----:B0-----:R-:W-:-:S05]  /*0180*/  @!P0 FMNMX R7, R7, R8, !PT ;  /* 0x0000000807078209 */ /* 0x001fca0007800000 */
[----:B------:R1:W-:Y:S01]  /*0190*/  @!P0 STS [R0], R7 ;  /* 0x0000000700008388 */ /* 0x0003e20000000800 */
[----:B------:R-:W-:Y:S01]  /*01a0*/  BAR.SYNC.DEFER_BLOCKING 0x0 ;  /* 0x0000000000007b1d */ /* 0x000fe20000010000 */
[----:B------:R-:W-:Y:S01]  /*01b0*/  ISETP.GT.U32.AND P0, PT, R6, 0x3, PT ;  /* 0x000000030600780c */ /* 0x000fe20003f04070 */
[----:B------:R-:W-:-:S12]  /*01c0*/  IMAD.MOV.U32 R6, RZ, RZ, R9 ;  /* 0x000000ffff067224 */ /* 0x000fd800078e0009 */
[----:B-1----:R-:W-:Y:S05]  /*01d0*/  @P0 BRA `(.L_x_1) ;  /* 0xfffffffc00d40947 */ /* 0x002fea000383ffff */
.L_x_0:
[----:B------:R-:W1:Y:S01]  /*01e0*/  S2UR UR5, SR_CgaCtaId ;  /* 0x00000000000579c3 */ /* 0x000e620000008800 */
[----:B------:R-:W2:Y:S01]  /*01f0*/  LDCU UR8, c[0x0][0x390] ;  /* 0x00007200ff0877ac */ /* 0x000ea20008000800 */
[----:B------:R-:W-:Y:S01]  /*0200*/  BSSY.RECONVERGENT B0, `(.L_x_2) ;  /* 0x0000015000007945 */ /* 0x000fe20003800200 */
[----:B------:R-:W-:Y:S01]  /*0210*/  ISETP.GE.U32.AND P0, PT, R3, 0x2, PT ;  /* 0x000000020300780c */ /* 0x000fe20003f06070 */
[----:B0-----:R-:W-:Y:S01]  /*0220*/  IMAD.MOV.U32 R7, RZ, RZ, RZ ;  /* 0x000000ffff077224 */ /* 0x001fe200078e00ff */
[----:B------:R-:W-:Y:S01]  /*0230*/  UMOV UR4, 0x400 ;  /* 0x0000040000047882 */ /* 0x000fe20000000000 */
[----:B--2---:R-:W-:Y:S01]  /*0240*/  ISETP.GE.AND P1, PT, R2, UR8, PT ;  /* 0x0000000802007c0c */ /* 0x004fe2000bf26270 */
[----:B-1----:R-:W-:-:S09]  /*0250*/  ULEA UR4, UR5, UR4, 0x18 ;  /* 0x0000000405047291 */ /* 0x002fd2000f8ec0ff */
[----:B------:R-:W0:Y:S01]  /*0260*/  LDS R6, [UR4] ;  /* 0x00000004ff067984 */ /* 0x000e220008000800 */
[----:B------:R-:W-:Y:S06]  /*0270*/  BAR.SYNC.DEFER_BLOCKING 0x0 ;  /* 0x0000000000007b1d */ /* 0x000fec0000010000 */
[----:B------:R-:W-:Y:S05]  /*0280*/  @P1 BRA `(.L_x_3) ;  /* 0x0000000000301947 */ /* 0x000fea0003800000 */
[----:B------:R-:W0:Y:S01]  /*0290*/  LDG.E R5, desc[UR6][R4.64] ;  /* 0x0000000604057981 */ /* 0x000e22000c1e1900 */
[----:B------:R-:W-:Y:S02]  /*02a0*/  IMAD.MOV.U32 R7, RZ, RZ, 0x3bbb989d ;  /* 0x3bbb989dff077424 */ /* 0x000fe400078e00ff */
[----:B------:R-:W-:Y:S02]  /*02b0*/  IMAD.MOV.U32 R8, RZ, RZ, 0x437c0000 ;  /* 0x437c0000ff087424 */ /* 0x000fe400078e00ff */
[----:B0-----:R-:W-:-:S04]  /*02c0*/  FADD R6, -R6, R5 ;  /* 0x0000000506067221 */ /* 0x001fc80000000100 */
[----:B------:R-:W-:-:S04]  /*02d0*/  FFMA.SAT R7, R6, R7, 0.5 ;  /* 0x3f00000006077423 */ /* 0x000fc80000002007 */
[----:B------:R-:W-:-:S04]  /*02e0*/  FFMA.RM R7, R7, R8, 12582913 ;  /* 0x4b40000107077423 */ /* 0x000fc80000004008 */
[C---:B------:R-:W-:Y:S01]  /*02f0*/  FADD R9, R7.reuse, -12583039 ;  /* 0xcb40007f07097421 */ /* 0x040fe20000000000 */
[----:B------:R-:W-:-:S03]  /*0300*/  IMAD.SHL.U32 R7, R7, 0x800000, RZ ;  /* 0x0080000007077824 */ /* 0x000fc600078e00ff */
[----:B------:R-:W-:-:S04]  /*0310*/  FFMA R9, R6, 1.4426950216293334961, -R9 ;  /* 0x3fb8aa3b06097823 */ /* 0x000fc80000000809 */
[----:B------:R-:W-:-:S04]  /*0320*/  FFMA R9, R6, 1.925963033500011079e-08, R9 ;  /* 0x32a5706006097823 */ /* 0x000fc80000000009 */
[----:B------:R-:W0:Y:S02]  /*0330*/  MUFU.EX2 R6, R9 ;  /* 0x0000000900067308 */ /* 0x000e240000000800 */
[----:B0-----:R-:W-:-:S07]  /*0340*/  FMUL R7, R7, R6 ;  /* 0x0000000607077220 */ /* 0x001fce0000400000 */
.L_x_3:
[----:B------:R-:W-:Y:S05]  /*0350*/  BSYNC.RECONVERGENT B0 ;  /* 0x0000000000007941 */ /* 0x000fea0003800200 */
.L_x_2:
[----:B------:R1:W-:Y:S01]  /*0360*/  STS [R0], R7 ;  /* 0x0000000700007388 */ /* 0x0003e20000000800 */
[----:B------:R-:W-:Y:S06]  /*0370*/  BAR.SYNC.DEFER_BLOCKING 0x0 ;  /* 0x0000000000007b1d */ /* 0x000fec0000010000 */
[----:B------:R-:W-:Y:S05]  /*0380*/  @!P0 BRA `(.L_x_4) ;  /* 0x00000000002c8947 */ /* 0x000fea0003800000 */
.L_x_5:
[----:B------:R-:W-:-:S04]  /*0390*/  SHF.R.U32.HI R9, RZ, 0x1, R3 ;  /* 0x00000001ff097819 */ /* 0x000fc80000011603 */
[----:B------:R-:W-:-:S13]  /*03a0*/  ISETP.GE.U32.AND P0, PT, R2, R9, PT ;  /* 0x000000090200720c */ /* 0x000fda0003f06070 */
[----:B------:R-:W-:Y:S01]  /*03b0*/  @!P0 IMAD R4, R9, 0x4, R0 ;  /* 0x0000000409048824 */ /* 0x000fe200078e0200 */
[----:B------:R-:W-:Y:S05]  /*03c0*/  @!P0 LDS R5, [R0] ;  /* 0x0000000000058984 */ /* 0x000fea0000000800 */
[----:B------:R-:W2:Y:S02]  /*03d0*/  @!P0 LDS R4, [R4] ;  /* 0x0000000004048984 */ /* 0x000ea40000000800 */
[----:B--2---:R-:W-:-:S05]  /*03e0*/  @!P0 FADD R5, R4, R5 ;  /* 0x0000000504058221 */ /* 0x004fca0000000000 */
[----:B------:R2:W-:Y:S01]  /*03f0*/  @!P0 STS [R0], R5 ;  /* 0x0000000500008388 */ /* 0x0005e20000000800 */
[----:B------:R-:W-:Y:S01]  /*0400*/  BAR.SYNC.DEFER_BLOCKING 0x0 ;  /* 0x0000000000007b1d */ /* 0x000fe20000010000 */
[----:B------:R-:W-:Y:S01]  /*0410*/  ISETP.GT.U32.AND P0, PT, R3, 0x3, PT ;  /* 0x000000030300780c */ /* 0x000fe20003f04070 */
[----:B------:R-:W-:-:S12]  /*0420*/  IMAD.MOV.U32 R3, RZ, RZ, R9 ;  /* 0x000000ffff037224 */ /* 0x000fd800078e0009 */
[----:B--2---:R-:W-:Y:S05]  /*0430*/  @P0 BRA `(.L_x_5) ;  /* 0xfffffffc00d40947 */ /* 0x004fea000383ffff */
.L_x_4:
[----:B------:R-:W2:Y:S01]  /*0440*/  S2UR UR5, SR_CgaCtaId ;  /* 0x00000000000579c3 */ /* 0x000ea20000008800 */
[----:B------:R-:W-:Y:S02]  /*0450*/  UMOV UR4, 0x400 ;  /* 0x0000040000047882 */ /* 0x000fe40000000000 */
[----:B--2---:R-:W-:-:S09]  /*0460*/  ULEA UR4, UR5, UR4, 0x18 ;  /* 0x0000000405047291 */ /* 0x004fd2000f8ec0ff */
[----:B0-----:R-:W0:Y:S02]  /*0470*/  LDS R6, [UR4] ;  /* 0x00000004ff067984 */ /* 0x001e240008000800 */
[----:B------:R-:W2:Y:S01]  /*0480*/  LDCU UR4, c[0x0][0x390] ;  /* 0x00007200ff0477ac */ /* 0x000ea20008000800 */
[----:B------:R-:W-:Y:S01]  /*0490*/  BAR.SYNC.DEFER_BLOCKING 0x0 ;  /* 0x0000000000007b1d */ /* 0x000fe20000010000 */
[----:B--2---:R-:W-:-:S13]  /*04a0*/  ISETP.GE.AND P0, PT, R2, UR4, PT ;  /* 0x0000000402007c0c */ /* 0x004fda000bf06270 */
[----:B------:R-:W-:Y:S05]  /*04b0*/  @P0 EXIT ;  /* 0x000000000000094d */ /* 0x000fea0003800000 */
[----:B0-----:R-:W1:Y:S01]  /*04c0*/  MUFU.RCP R3, R6 ;  /* 0x0000000600037308 */ /* 0x001e620000001000 */
[----:B------:R-:W-:Y:S07]  /*04d0*/  BSSY.RECONVERGENT B0, `(.L_x_6) ;  /* 0x000000c000007945 */ /* 0x000fee0003800200 */
[----:B------:R-:W0:Y:S01]  /*04e0*/  FCHK P0, R7, R6 ;  /* 0x0000000607007302 */ /* 0x000e220000000000 */
[----:B-1----:R-:W-:-:S04]  /*04f0*/  FFMA R0, -R6, R3, 1 ;  /* 0x3f80000006007423 */ /* 0x002fc80000000103 */
[----:B------:R-:W-:-:S04]  /*0500*/  FFMA R0, R3, R0, R3 ;  /* 0x0000000003007223 */ /* 0x000fc80000000003 */
[----:B------:R-:W-:-:S04]  /*0510*/  FFMA R3, R0, R7, RZ ;  /* 0x0000000700037223 */ /* 0x000fc800000000ff */
[----:B------:R-:W-:-:S04]  /*0520*/  FFMA R4, -R6, R3, R7 ;  /* 0x0000000306047223 */ /* 0x000fc80000000107 */
[----:B------:R-:W-:Y:S01]  /*0530*/  FFMA R9, R0, R4, R3 ;  /* 0x0000000400097223 */ /* 0x000fe20000000003 */
[----:B0-----:R-:W-:Y:S06]  /*0540*/  @!P0 BRA `(.L_x_7) ;  /* 0x0000000000108947 */ /* 0x001fec0003800000 */
[----:B------:R-:W-:Y:S01]  /*0550*/  IMAD.MOV.U32 R3, RZ, RZ, R7 ;  /* 0x000000ffff037224 */ /* 0x000fe200078e0007 */
[----:B------:R-:W-:-:S07]  /*0560*/  MOV R4, 0x580 ;  /* 0x0000058000047802 */ /* 0x000fce0000000f00 */
[----:B------:R-:W-:Y:S05]  /*0570*/  CALL.REL.NOINC `($__internal_0_$__cuda_sm3x_div_rn_noftz_f32_slowpath) ;  /* 0x0000000000187944 */ /* 0x000fea0003c00000 */
[----:B------:R-:W-:-:S07]  /*0580*/  IMAD.MOV.U32 R9, RZ, RZ, R0 ;  /* 0x000000ffff097224 */ /* 0x000fce00078e0000 */
.L_x_7:
[----:B------:R-:W-:Y:S05]  /*0590*/  BSYNC.RECONVERGENT B0 ;  /* 0x0000000000007941 */ /* 0x000fea0003800200 */
.L_x_6:
[----:B------:R-:W0:Y:S02]  /*05a0*/  LDC.64 R4, c[0x0][0x388] ;  /* 0x0000e200ff047b82 */ /* 0x000e240000000a00 */
[----:B0-----:R-:W-:-:S05]  /*05b0*/  IMAD.WIDE.U32 R2, R2, 0x4, R4 ;  /* 0x0000000402027825 */ /* 0x001fca00078e0004 */
[----:B------:R-:W-:Y:S01]  /*05c0*/  STG.E desc[UR6][R2.64], R9 ;  /* 0x0000000902007986 */ /* 0x000fe2000c101906 */
[----:B------:R-:W-:Y:S05]  /*05d0*/  EXIT ;  /* 0x000000000000794d */ /* 0x000fea0003800000 */
        .weak           $__internal_0_$__cuda_sm3x_div_rn_noftz_f32_slowpath
        .type           $__internal_0_$__cuda_sm3x_div_rn_noftz_f32_slowpath,@function
        .size           $__internal_0_$__cuda_sm3x_div_rn_noftz_f32_slowpath,(.L_x_20 - $__internal_0_$__cuda_sm3x_div_rn_noftz_f32_slowpath)
$__internal_0_$__cuda_sm3x_div_rn_noftz_f32_slowpath:
[----:B------:R-:W-:Y:S01]  /*05e0*/  SHF.R.U32.HI R5, RZ, 0x17, R6 ;  /* 0x00000017ff057819 */ /* 0x000fe20000011606 */
[----:B------:R-:W-:Y:S01]  /*05f0*/  BSSY.RECONVERGENT B1, `(.L_x_8) ;  /* 0x0000063000017945 */ /* 0x000fe20003800200 */
[----:B------:R-:W-:Y:S02]  /*0600*/  SHF.R.U32.HI R0, RZ, 0x17, R3 ;  /* 0x00000017ff007819 */ /* 0x000fe40000011603 */
[----:B------:R-:W-:Y:S02]  /*0610*/  LOP3.LUT R5, R5, 0xff, RZ, 0xc0, !PT ;  /* 0x000000ff05057812 */ /* 0x000fe400078ec0ff */
[----:B------:R-:W-:-:S03]  /*0620*/  LOP3.LUT R10, R0, 0xff, RZ, 0xc0, !PT ;  /* 0x000000ff000a7812 */ /* 0x000fc600078ec0ff */
[----:B------:R-:W-:Y:S02]  /*0630*/  VIADD R8, R5, 0xffffffff ;  /* 0xffffffff05087836 */ /* 0x000fe40000000000 */
[----:B------:R-:W-:-:S03]  /*0640*/  VIADD R9, R10, 0xffffffff ;  /* 0xffffffff0a097836 */ /* 0x000fc60000000000 */
[----:B------:R-:W-:-:S04]  /*0650*/  ISETP.GT.U32.AND P0, PT, R8, 0xfd, PT ;  /* 0x000000fd0800780c */ /* 0x000fc80003f04070 */
[----:B------:R-:W-:-:S13]  /*0660*/  ISETP.GT.U32.OR P0, PT, R9, 0xfd, P0 ;  /* 0x000000fd0900780c */ /* 0x000fda0000704470 */
[----:B------:R-:W-:Y:S01]  /*0670*/  @!P0 IMAD.MOV.U32 R7, RZ, RZ, RZ ;  /* 0x000000ffff078224 */ /* 0x000fe200078e00ff */
[----:B------:R-:W-:Y:S06]  /*0680*/  @!P0 BRA `(.L_x_9) ;  /* 0x0000000000608947 */ /* 0x000fec0003800000 */
[----:B------:R-:W-:Y:S01]  /*0690*/  FSETP.GTU.FTZ.AND P0, PT, |R3|, +INF , PT ;  /* 0x7f8000000300780b */ /* 0x000fe20003f1c200 */
[----:B------:R-:W-:Y:S01]  /*06a0*/  IMAD.MOV.U32 R0, RZ, RZ, R6 ;  /* 0x000000ffff007224 */ /* 0x000fe200078e0006 */
[----:B------:R-:W-:-:S04]  /*06b0*/  FSETP.GTU.FTZ.AND P1, PT, |R6|, +INF , PT ;  /* 0x7f8000000600780b */ /* 0x000fc80003f3c200 */
[----:B------:R-:W-:-:S13]  /*06c0*/  PLOP3.LUT P0, PT, P0, P1, PT, 0xf8, 0x8f ;  /* 0x00000000008f781c */ /* 0x000fda0000703f70 */
[----:B------:R-:W-:Y:S05]  /*06d0*/  @P0 BRA `(.L_x_10) ;  /* 0x00000004004c0947 */ /* 0x000fea0003800000 */
[----:B------:R-:W-:-:S13]  /*06e0*/  LOP3.LUT P0, RZ, R6, 0x7fffffff, R3, 0xc8, !PT ;  /* 0x7fffffff06ff7812 */ /* 0x000fda000780c803 */
[----:B------:R-:W-:Y:S05]  /*06f0*/  @!P0 BRA `(.L_x_11) ;  /* 0x00000004003c8947 */ /* 0x000fea0003800000 */
[C---:B------:R-:W-:Y:S02]  /*0700*/  FSETP.NEU.FTZ.AND P2, PT, |R3|.reuse, +INF , PT ;  /* 0x7f8000000300780b */ /* 0x040fe40003f5d200 */
[----:B------:R-:W-:Y:S02]  /*0710*/  FSETP.NEU.FTZ.AND P1, PT, |R0|, +INF , PT ;  /* 0x7f8000000000780b */ /* 0x000fe40003f3d200 */
[----:B------:R-:W-:-:S11]  /*0720*/  FSETP.NEU.FTZ.AND P0, PT, |R3|, +INF , PT ;  /* 0x7f8000000300780b */ /* 0x000fd60003f1d200 */
[----:B------:R-:W-:Y:S05]  /*0730*/  @!P1 BRA !P2, `(.L_x_11) ;  /* 0x00000004002c9947 */ /* 0x000fea0005000000 */
[----:B------:R-:W-:-:S04]  /*0740*/  LOP3.LUT P2, RZ, R3, 0x7fffffff, RZ, 0xc0, !PT ;  /* 0x7fffffff03ff7812 */ /* 0x000fc8000784c0ff */
[----:B------:R-:W-:-:S13]  /*0750*/  PLOP3.LUT P1, PT, P1, P2, PT, 0x2f, 0xf2 ;  /* 0x0000000000f2781c */ /* 0x000fda0000f24577 */
[----:B------:R-:W-:Y:S05]  /*0760*/  @P1 BRA `(.L_x_12) ;  /* 0x0000000400181947 */ /* 0x000fea0003800000 */
[----:B------:R-:W-:-:S04]  /*0770*/  LOP3.LUT P1, RZ, R6, 0x7fffffff, RZ, 0xc0, !PT ;  /* 0x7fffffff06ff7812 */ /* 0x000fc8000782c0ff */
[----:B------:R-:W-:-:S13]  /*0780*/  PLOP3.LUT P0, PT, P0, P1, PT, 0x2f, 0xf2 ;  /* 0x0000000000f2781c */ /* 0x000fda0000702577 */
[----:B------:R-:W-:Y:S05]  /*0790*/  @P0 BRA `(.L_x_13) ;  /* 0x0000000400000947 */ /* 0x000fea0003800000 */
[----:B------:R-:W-:Y:S02]  /*07a0*/  ISETP.GE.AND P0, PT, R9, RZ, PT ;  /* 0x000000ff0900720c */ /* 0x000fe40003f06270 */
[----:B------:R-:W-:-:S11]  /*07b0*/  ISETP.GE.AND P1, PT, R8, RZ, PT ;  /* 0x000000ff0800720c */ /* 0x000fd60003f26270 */
[----:B------:R-:W-:Y:S02]  /*07c0*/  @P0 IMAD.MOV.U32 R7, RZ, RZ, RZ ;  /* 0x000000ffff070224 */ /* 0x000fe400078e00ff */
[----:B------:R-:W-:Y:S01]  /*07d0*/  @!P0 FFMA R3, R3, 1.84467440737095516160e+19, RZ ;  /* 0x5f80000003038823 */ /* 0x000fe200000000ff */
[----:B------:R-:W-:Y:S02]  /*07e0*/  @!P0 IMAD.MOV.U32 R7, RZ, RZ, -0x40 ;  /* 0xffffffc0ff078424 */ /* 0x000fe400078e00ff */
[----:B------:R-:W-:Y:S02]  /*07f0*/  @!P1 FFMA R6, R0, 1.84467440737095516160e+19, RZ ;  /* 0x5f80000000069823 */ /* 0x000fe400000000ff */
[----:B------:R-:W-:-:S07]  /*0800*/  @!P1 VIADD R7, R7, 0x40 ;  /* 0x0000004007079836 */ /* 0x000fce0000000000 */
.L_x_9:
[----:B------:R-:W-:Y:S01]  /*0810*/  LEA R9, R5, 0xc0800000, 0x17 ;  /* 0xc080000005097811 */ /* 0x000fe200078eb8ff */
[----:B------:R-:W-:Y:S04]  /*0820*/  BSSY.RECONVERGENT B2, `(.L_x_14) ;  /* 0x0000036000027945 */ /* 0x000fe80003800200 */
[----:B------:R-:W-:Y:S02]  /*0830*/  IMAD.IADD R9, R6, 0x1, -R9 ;  /* 0x0000000106097824 */ /* 0x000fe400078e0a09 */
[----:B------:R-:W-:Y:S02]  /*0840*/  VIADD R6, R10, 0xffffff81 ;  /* 0xffffff810a067836 */ /* 0x000fe40000000000 */
[----:B------:R-:W0:Y:S01]  /*0850*/  MUFU.RCP R8, R9 ;  /* 0x0000000900087308 */ /* 0x000e220000001000 */
[----:B------:R-:W-:Y:S01]  /*0860*/  FADD.FTZ R11, -R9, -RZ ;  /* 0x800000ff090b7221 */ /* 0x000fe20000010100 */
[C---:B------:R-:W-:Y:S01]  /*0870*/  IMAD R0, R6.reuse, -0x800000, R3 ;  /* 0xff80000006007824 */ /* 0x040fe200078e0203 */
[----:B------:R-:W-:-:S05]  /*0880*/  IADD3 R6, PT, PT, R6, 0x7f, -R5 ;  /* 0x0000007f06067810 */ /* 0x000fca0007ffe805 */
[----:B------:R-:W-:Y:S02]  /*0890*/  IMAD.IADD R6, R6, 0x1, R7 ;  /* 0x0000000106067824 */ /* 0x000fe400078e0207 */
[----:B0-----:R-:W-:-:S04]  /*08a0*/  FFMA R13, R8, R11, 1 ;  /* 0x3f800000080d7423 */ /* 0x001fc8000000000b */
[----:B------:R-:W-:-:S04]  /*08b0*/  FFMA R10, R8, R13, R8 ;  /* 0x0000000d080a7223 */ /* 0x000fc80000000008 */
[----:B------:R-:W-:-:S04]  /*08c0*/  FFMA R3, R0, R10, RZ ;  /* 0x0000000a00037223 */ /* 0x000fc800000000ff */
[----:B------:R-:W-:-:S04]  /*08d0*/  FFMA R8, R11, R3, R0 ;  /* 0x000000030b087223 */ /* 0x000fc80000000000 */
[----:B------:R-:W-:-:S04]  /*08e0*/  FFMA R13, R10, R8, R3 ;  /* 0x000000080a0d7223 */ /* 0x000fc80000000003 */
[----:B------:R-:W-:-:S04]  /*08f0*/  FFMA R8, R11, R13, R0 ;  /* 0x0000000d0b087223 */ /* 0x000fc80000000000 */
[----:B------:R-:W-:-:S05]  /*0900*/  FFMA R0, R10, R8, R13 ;  /* 0x000000080a007223 */ /* 0x000fca000000000d */
[----:B------:R-:W-:-:S04]  /*0910*/  SHF.R.U32.HI R3, RZ, 0x17, R0 ;  /* 0x00000017ff037819 */ /* 0x000fc80000011600 */
[----:B------:R-:W-:-:S05]  /*0920*/  LOP3.LUT R3, R3, 0xff, RZ, 0xc0, !PT ;  /* 0x000000ff03037812 */ /* 0x000fca00078ec0ff */
[----:B------:R-:W-:-:S04]  /*0930*/  IMAD.IADD R7, R3, 0x1, R6 ;  /* 0x0000000103077824 */ /* 0x000fc800078e0206 */
[----:B------:R-:W-:-:S05]  /*0940*/  VIADD R3, R7, 0xffffffff ;  /* 0xffffffff07037836 */ /* 0x000fca0000000000 */
[----:B------:R-:W-:-:S13]  /*0950*/  ISETP.GE.U32.AND P0, PT, R3, 0xfe, PT ;  /* 0x000000fe0300780c */ /* 0x000fda0003f06070 */
[----:B------:R-:W-:Y:S05]  /*0960*/  @!P0 BRA `(.L_x_15) ;  /* 0x0000000000808947 */ /* 0x000fea0003800000 */
[----:B------:R-:W-:-:S13]  /*0970*/  ISETP.GT.AND P0, PT, R7, 0xfe, PT ;  /* 0x000000fe0700780c */ /* 0x000fda0003f04270 */
[----:B------:R-:W-:Y:S05]  /*0980*/  @P0 BRA `(.L_x_16) ;  /* 0x00000000006c0947 */ /* 0x000fea0003800000 */
[----:B------:R-:W-:-:S13]  /*0990*/  ISETP.GE.AND P0, PT, R7, 0x1, PT ;  /* 0x000000010700780c */ /* 0x000fda0003f06270 */
[----:B------:R-:W-:Y:S05]  /*09a0*/  @P0 BRA `(.L_x_17) ;  /* 0x0000000000740947 */ /* 0x000fea0003800000 */
[----:B------:R-:W-:Y:S02]  /*09b0*/  ISETP.GE.AND P0, PT, R7, -0x18, PT ;  /* 0xffffffe80700780c */ /* 0x000fe40003f06270 */
[----:B------:R-:W-:-:S11]  /*09c0*/  LOP3.LUT R0, R0, 0x80000000, RZ, 0xc0, !PT ;  /* 0x8000000000007812 */ /* 0x000fd600078ec0ff */
[----:B------:R-:W-:Y:S05]  /*09d0*/  @!P0 BRA `(.L_x_17) ;  /* 0x0000000000688947 */ /* 0x000fea0003800000 */
[CCC-:B------:R-:W-:Y:S01]  /*09e0*/  FFMA.RZ R3, R10.reuse, R8.reuse, R13.reuse ;  /* 0x000000080a037223 */ /* 0x1c0fe2000000c00d */
[CCC-:B------:R-:W-:Y:S01]  /*09f0*/  FFMA.RM R6, R10.reuse, R8.reuse, R13.reuse ;  /* 0x000000080a067223 */ /* 0x1c0fe2000000400d */
[C---:B------:R-:W-:Y:S02]  /*0a00*/  ISETP.NE.AND P2, PT, R7.reuse, RZ, PT ;  /* 0x000000ff0700720c */ /* 0x040fe40003f45270 */
[----:B------:R-:W-:Y:S02]  /*0a10*/  ISETP.NE.AND P1, PT, R7, RZ, PT ;  /* 0x000000ff0700720c */ /* 0x000fe40003f25270 */
[----:B------:R-:W-:Y:S01]  /*0a20*/  LOP3.LUT R5, R3, 0x7fffff, RZ, 0xc0, !PT ;  /* 0x007fffff03057812 */ /* 0x000fe200078ec0ff */
[----:B------:R-:W-:Y:S01]  /*0a30*/  FFMA.RP R3, R10, R8, R13 ;  /* 0x000000080a037223 */ /* 0x000fe2000000800d */
[----:B------:R-:W-:Y:S02]  /*0a40*/  VIADD R8, R7, 0x20 ;  /* 0x0000002007087836 */ /* 0x000fe40000000000 */
[----:B------:R-:W-:Y:S01]  /*0a50*/  LOP3.LUT R5, R5, 0x800000, RZ, 0xfc, !PT ;  /* 0x0080000005057812 */ /* 0x000fe200078efcff */
[----:B------:R-:W-:Y:S01]  /*0a60*/  IMAD.MOV R7, RZ, RZ, -R7 ;  /* 0x000000ffff077224 */ /* 0x000fe200078e0a07 */
[----:B------:R-:W-:-:S02]  /*0a70*/  FSETP.NEU.FTZ.AND P0, PT, R3, R6, PT ;  /* 0x000000060300720b */ /* 0x000fc40003f1d000 */
[----:B------:R-:W-:Y:S02]  /*0a80*/  SHF.L.U32 R8, R5, R8, RZ ;  /* 0x0000000805087219 */ /* 0x000fe400000006ff */
[----:B------:R-:W-:Y:S02]  /*0a90*/  SEL R6, R7, RZ, P2 ;  /* 0x000000ff07067207 */ /* 0x000fe40001000000 */
[----:B------:R-:W-:Y:S02]  /*0aa0*/  ISETP.NE.AND P1, PT, R8, RZ, P1 ;  /* 0x000000ff0800720c */ /* 0x000fe40000f25270 */
[----:B------:R-:W-:Y:S02]  /*0ab0*/  SHF.R.U32.HI R6, RZ, R6, R5 ;  /* 0x00000006ff067219 */ /* 0x000fe40000011605 */
[----:B------:R-:W-:Y:S02]  /*0ac0*/  PLOP3.LUT P0, PT, P0, P1, PT, 0xf8, 0x8f ;  /* 0x00000000008f781c */ /* 0x000fe40000703f70 */
[----:B------:R-:W-:-:S02]  /*0ad0*/  SHF.R.U32.HI R8, RZ, 0x1, R6 ;  /* 0x00000001ff087819 */ /* 0x000fc40000011606 */
[----:B------:R-:W-:-:S04]  /*0ae0*/  SEL R3, RZ, 0x1, !P0 ;  /* 0x00000001ff037807 */ /* 0x000fc80004000000 */
[----:B------:R-:W-:-:S04]  /*0af0*/  LOP3.LUT R3, R3, 0x1, R8, 0xf8, !PT ;  /* 0x0000000103037812 */ /* 0x000fc800078ef808 */
[----:B------:R-:W-:-:S05]  /*0b00*/  LOP3.LUT R3, R3, R6, RZ, 0xc0, !PT ;  /* 0x0000000603037212 */ /* 0x000fca00078ec0ff */
[----:B------:R-:W-:-:S05]  /*0b10*/  IMAD.IADD R3, R8, 0x1, R3 ;  /* 0x0000000108037824 */ /* 0x000fca00078e0203 */
[----:B------:R-:W-:Y:S01]  /*0b20*/  LOP3.LUT R0, R3, R0, RZ, 0xfc, !PT ;  /* 0x0000000003007212 */ /* 0x000fe200078efcff */
[----:B------:R-:W-:Y:S06]  /*0b30*/  BRA `(.L_x_17) ;  /* 0x0000000000107947 */ /* 0x000fec0003800000 */
.L_x_16:
[----:B------:R-:W-:-:S04]  /*0b40*/  LOP3.LUT R0, R0, 0x80000000, RZ, 0xc0, !PT ;  /* 0x8000000000007812 */ /* 0x000fc800078ec0ff */
[----:B------:R-:W-:Y:S01]  /*0b50*/  LOP3.LUT R0, R0, 0x7f800000, RZ, 0xfc, !PT ;  /* 0x7f80000000007812 */ /* 0x000fe200078efcff */
[----:B------:R-:W-:Y:S06]  /*0b60*/  BRA `(.L_x_17) ;  /* 0x0000000000047947 */ /* 0x000fec0003800000 */
.L_x_15:
[----:B------:R-:W-:-:S07]  /*0b70*/  IMAD R0, R6, 0x800000, R0 ;  /* 0x0080000006007824 */ /* 0x000fce00078e0200 */
.L_x_17:
[----:B------:R-:W-:Y:S05]  /*0b80*/  BSYNC.RECONVERGENT B2 ;  /* 0x0000000000027941 */ /* 0x000fea0003800200 */
.L_x_14:
[----:B------:R-:W-:Y:S05]  /*0b90*/  BRA `(.L_x_18) ;  /* 0x0000000000207947 */ /* 0x000fea0003800000 */
.L_x_13:
[----:B------:R-:W-:-:S04]  /*0ba0*/  LOP3.LUT R0, R6, 0x80000000, R3, 0x48, !PT ;  /* 0x8000000006007812 */ /* 0x000fc800078e4803 */
[----:B------:R-:W-:Y:S01]  /*0bb0*/  LOP3.LUT R0, R0, 0x7f800000, RZ, 0xfc, !PT ;  /* 0x7f80000000007812 */ /* 0x000fe200078efcff */
[----:B------:R-:W-:Y:S06]  /*0bc0*/  BRA `(.L_x_18) ;  /* 0x0000000000147947 */ /* 0x000fec0003800000 */
.L_x_12:
[----:B------:R-:W-:Y:S01]  /*0bd0*/  LOP3.LUT R0, R6, 0x80000000, R3, 0x48, !PT ;  /* 0x8000000006007812 */ /* 0x000fe200078e4803 */
[----:B------:R-:W-:Y:S06]  /*0be0*/  BRA `(.L_x_18) ;  /* 0x00000000000c7947 */ /* 0x000fec0003800000 */
.L_x_11:
[----:B------:R-:W0:Y:S01]  /*0bf0*/  MUFU.RSQ R0, -QNAN ;  /* 0xffc0000000007908 */ /* 0x000e220000001400 */
[----:B------:R-:W-:Y:S05]  /*0c00*/  BRA `(.L_x_18) ;  /* 0x0000000000047947 */ /* 0x000fea0003800000 */
.L_x_10:
[----:B------:R-:W-:-:S07]  /*0c10*/  FADD.FTZ R0, R3, R0 ;  /* 0x0000000003007221 */ /* 0x000fce0000010000 */
.L_x_18:
[----:B------:R-:W-:Y:S05]  /*0c20*/  BSYNC.RECONVERGENT B1 ;  /* 0x0000000000017941 */ /* 0x000fea0003800200 */
.L_x_8:
[----:B------:R-:W-:-:S04]  /*0c30*/  IMAD.MOV.U32 R5, RZ, RZ, 0x0 ;  /* 0x00000000ff057424 */ /* 0x000fc800078e00ff */
[----:B0-----:R-:W-:Y:S05]  /*0c40*/  RET.REL.NODEC R4 `(_Z7SoftmaxPfS_i) ;  /* 0xfffffff004ec7950 */ /* 0x001fea0003c3ffff */
.L_x_19:
[----:B------:R-:W-:-:S00]  /*0c50*/  BRA `(.L_x_19) ;  /* 0xfffffffc00fc7947 */ /* 0x000fc0000383ffff */
[----:B------:R-:W-:-:S00]  /*0c60*/  NOP ;  /* 0x0000000000007918 */ /* 0x000fc00000000000 */
        /* <DEDUP_REMOVED lines=9> */
.L_x_20:


//--------------------- .nv.shared._Z7SoftmaxPfS_i --------------------------
	.section	.nv.shared._Z7SoftmaxPfS_i,"aw",@nobits
	.sectionflags	@""
	.align	16
	.zero		1024


//--------------------- .nv.shared.reserved.0     --------------------------
	.section	.nv.shared.reserved.0,"aw",@nobits
	.weak		__nv_reservedSMEM_offset_0_alias
	.size		__nv_reservedSMEM_offset_0_alias, 0, 64
	.other		__nv_reservedSMEM_offset_0_alias,@"STO_CUDA_RESERVED_SHARED STV_DEFAULT"
__nv_reservedSMEM_offset_0_alias:
	.zero		0
	.zero		64


//--------------------- .nv.constant0._Z7SoftmaxPfS_i --------------------------
	.section	.nv.constant0._Z7SoftmaxPfS_i,"a",@progbits
	.sectionflags	@""
	.align	4
.nv.constant0._Z7SoftmaxPfS_i:
	.zero		916


//--------------------- SYMBOLS --------------------------

	.type		.nv.reservedSmem.offset0,@object
	.size		.nv.reservedSmem.offset0,0x4
	.type		.nv.reservedSmem.cap,@object
	.size		.nv.reservedSmem.cap,0x4
